//
// Generated by NVIDIA NVVM Compiler
//
// Compiler Build ID: CL-36424714
// Cuda compilation tools, release 13.0, V13.0.88
// Based on NVVM 20.0.0
//

.version 9.0
.target sm_100
.address_size 64

	// .globl	_Z21read_and_write_statesP6statesS0_

.visible .entry _Z21read_and_write_statesP6statesS0_(
	.param .u64 .ptr .align 1 _Z21read_and_write_statesP6statesS0__param_0,
	.param .u64 .ptr .align 1 _Z21read_and_write_statesP6statesS0__param_1
)
{
	.reg .b32 	%r<9>;
	.reg .b32 	%f<9>;
	.reg .b64 	%rd<11>;

	ld.param.u64 	%rd1, [_Z21read_and_write_statesP6statesS0__param_0];
	ld.param.u64 	%rd2, [_Z21read_and_write_statesP6statesS0__param_1];
	cvta.to.global.u64 	%rd3, %rd2;
	cvta.to.global.u64 	%rd4, %rd1;
	mov.u32 	%r1, %tid.x;
	mov.u32 	%r2, %ctaid.x;
	mov.u32 	%r3, %ntid.x;
	mad.lo.s32 	%r4, %r2, %r3, %r1;
	mov.u32 	%r5, %tid.y;
	mov.u32 	%r6, %ctaid.y;
	mov.u32 	%r7, %ntid.y;
	mad.lo.s32 	%r8, %r6, %r7, %r5;
	mul.wide.u32 	%rd5, %r8, 256;
	add.s64 	%rd6, %rd4, %rd5;
	mul.wide.u32 	%rd7, %r4, 16;
	add.s64 	%rd8, %rd6, %rd7;
	ld.global.v2.f32 	{%f1, %f2}, [%rd8+8];
	ld.global.v2.f32 	{%f3, %f4}, [%rd8+128];
	cvt.rn.f32.u32 	%f5, %r4;
	cvt.rn.f32.u32 	%f6, %r8;
	neg.f32 	%f7, %f5;
	neg.f32 	%f8, %f6;
	add.s64 	%rd9, %rd3, %rd5;
	add.s64 	%rd10, %rd9, %rd7;
	st.global.v4.f32 	[%rd10], {%f5, %f6, %f1, %f2};
	st.global.v4.f32 	[%rd10+128], {%f3, %f4, %f7, %f8};
	ret;

}
	// .globl	_Z22read_and_write_states2P7states2S0_
.visible .entry _Z22read_and_write_states2P7states2S0_(
	.param .u64 .ptr .align 1 _Z22read_and_write_states2P7states2S0__param_0,
	.param .u64 .ptr .align 1 _Z22read_and_write_states2P7states2S0__param_1
)
{
	.reg .b32 	%r<7>;
	.reg .b32 	%f<7>;
	.reg .b64 	%rd<8>;

	ld.param.u64 	%rd1, [_Z22read_and_write_states2P7states2S0__param_0];
	ld.param.u64 	%rd2, [_Z22read_and_write_states2P7states2S0__param_1];
	cvta.to.global.u64 	%rd3, %rd2;
	cvta.to.global.u64 	%rd4, %rd1;
	mov.u32 	%r1, %tid.x;
	mov.u32 	%r2, %ctaid.x;
	mov.u32 	%r3, %ntid.x;
	mad.lo.s32 	%r4, %r2, %r3, %r1;
	mul.wide.u32 	%rd5, %r4, 4;
	add.s64 	%rd6, %rd4, %rd5;
	ld.global.f32 	%f1, [%rd6+6291456];
	ld.global.f32 	%f2, [%rd6+9437184];
	ld.global.f32 	%f3, [%rd6+12582912];
	ld.global.f32 	%f4, [%rd6+15728640];
	cvt.rn.f32.u32 	%f5, %r4;
	neg.f32 	%f6, %f5;
	add.s64 	%rd7, %rd3, %rd5;
	st.global.f32 	[%rd7], %f5;
	mov.b32 	%r5, 1065353216;
	st.global.u32 	[%rd7+3145728], %r5;
	st.global.f32 	[%rd7+6291456], %f1;
	st.global.f32 	[%rd7+9437184], %f2;
	st.global.f32 	[%rd7+12582912], %f3;
	st.global.f32 	[%rd7+15728640], %f4;
	st.global.f32 	[%rd7+18874368], %f6;
	mov.b32 	%r6, -1082130432;
	st.global.u32 	[%rd7+22020096], %r6;
	ret;

}


// ===== COMPILED SASS (sm_100) =====

	.target	sm_100

	.elftype	@"ET_EXEC"


//--------------------- .note.nv.tkinfo           --------------------------
	.section	.note.nv.tkinfo,"",@"SHT_NOTE"
	.sectionflags	@"SHF_NOTE_NV_TKINFO"
	.tkinfo
        /*0018*/ 	.word	0x00000002
        /*0030*/ 	.string	""
        /*0030*/ 	.string	"ptxas"
        /*0030*/ 	.string	"Cuda compilation tools, release 13.0, V13.0.88"
        /*0030*/ 	.string	"Build cuda_13.0.r13.0/compiler.36424714_0"
        /*0030*/ 	.string	"-arch sm_100 -m 64 "



//--------------------- .note.nv.cuinfo           --------------------------
	.section	.note.nv.cuinfo,"",@"SHT_NOTE"
	.sectionflags	@"SHF_NOTE_NV_CUINFO"
        /*0018*/ 	.short	0x0002
        /*001a*/ 	.short	0x0064
        /*001c*/ 	.short	0x0082
	.zero		2


//--------------------- .nv.info                  --------------------------
	.section	.nv.info,"",@"SHT_CUDA_INFO"
	.align	4


	//----- nvinfo : EIATTR_REGCOUNT
	.align		4
        /*0000*/ 	.byte	0x04, 0x2f
        /*0002*/ 	.short	(.L_1 - .L_0)
	.align		4
.L_0:
        /*0004*/ 	.word	index@(_Z21read_and_write_statesP6statesS0_)
        /*0008*/ 	.word	0x00000010


	//----- nvinfo : EIATTR_FRAME_SIZE
	.align		4
.L_1:
        /*000c*/ 	.byte	0x04, 0x11
        /*000e*/ 	.short	(.L_3 - .L_2)
	.align		4
.L_2:
        /*0010*/ 	.word	index@(_Z21read_and_write_statesP6statesS0_)
        /*0014*/ 	.word	0x00000000


	//----- nvinfo : EIATTR_REGCOUNT
	.align		4
.L_3:
        /*0018*/ 	.byte	0x04, 0x2f
        /*001a*/ 	.short	(.L_5 - .L_4)
	.align		4
.L_4:
        /*001c*/ 	.word	index@(_Z22read_and_write_states2P7states2S0_)
        /*0020*/ 	.word	0x0000001a


	//----- nvinfo : EIATTR_FRAME_SIZE
	.align		4
.L_5:
        /*0024*/ 	.byte	0x04, 0x11
        /*0026*/ 	.short	(.L_7 - .L_6)
	.align		4
.L_6:
        /*0028*/ 	.word	index@(_Z22read_and_write_states2P7states2S0_)
        /*002c*/ 	.word	0x00000000


	//----- nvinfo : EIATTR_MIN_STACK_SIZE
	.align		4
.L_7:
        /*0030*/ 	.byte	0x04, 0x12
        /*0032*/ 	.short	(.L_9 - .L_8)
	.align		4
.L_8:
        /*0034*/ 	.word	index@(_Z22read_and_write_states2P7states2S0_)
        /*0038*/ 	.word	0x00000000


	//----- nvinfo : EIATTR_MIN_STACK_SIZE
	.align		4
.L_9:
        /*003c*/ 	.byte	0x04, 0x12
        /*003e*/ 	.short	(.L_11 - .L_10)
	.align		4
.L_10:
        /*0040*/ 	.word	index@(_Z21read_and_write_statesP6statesS0_)
        /*0044*/ 	.word	0x00000000
.L_11:


//--------------------- .nv.compat                --------------------------
	.section	.nv.compat,"",@"SHT_CUDA_COMPAT_INFO"
	.align	4
        /*0000*/ 	.byte	0x02, 0x09, 0x00, 0x00, 0x02, 0x02, 0x01, 0x00, 0x02, 0x05, 0x05, 0x00, 0x03, 0x07, 0x01, 0x01
        /*0010*/ 	.byte	0x02, 0x03, 0x00, 0x00, 0x02, 0x06, 0x01, 0x00, 0x04, 0x0b, 0x08, 0x00, 0x09, 0x00, 0x00, 0x00
        /*0020*/ 	.byte	0x00, 0x00, 0x00, 0x00


//--------------------- .nv.info._Z22read_and_write_states2P7states2S0_ --------------------------
	.section	.nv.info._Z22read_and_write_states2P7states2S0_,"",@"SHT_CUDA_INFO"
	.sectionflags	@""
	.align	4


	//----- nvinfo : EIATTR_CUDA_API_VERSION
	.align		4
        /*0000*/ 	.byte	0x04, 0x37
        /*0002*/ 	.short	(.L_13 - .L_12)
.L_12:
        /*0004*/ 	.word	0x00000082


	//----- nvinfo : EIATTR_KPARAM_INFO
	.align		4
.L_13:
        /*0008*/ 	.byte	0x04, 0x17
        /*000a*/ 	.short	(.L_15 - .L_14)
.L_14:
        /*000c*/ 	.word	0x00000000
        /*0010*/ 	.short	0x0001
        /*0012*/ 	.short	0x0008
        /*0014*/ 	.byte	0x00, 0xf5, 0x21, 0x00


	//----- nvinfo : EIATTR_KPARAM_INFO
	.align		4
.L_15:
        /*0018*/ 	.byte	0x04, 0x17
        /*001a*/ 	.short	(.L_17 - .L_16)
.L_16:
        /*001c*/ 	.word	0x00000000
        /*0020*/ 	.short	0x0000
        /*0022*/ 	.short	0x0000
        /*0024*/ 	.byte	0x00, 0xf5, 0x21, 0x00


	//----- nvinfo : EIATTR_SPARSE_MMA_MASK
	.align		4
.L_17:
        /*0028*/ 	.byte	0x03, 0x50
        /*002a*/ 	.short	0x0000


	//----- nvinfo : EIATTR_MAXREG_COUNT
	.align		4
        /*002c*/ 	.byte	0x03, 0x1b
        /*002e*/ 	.short	0x00ff


	//----- nvinfo : EIATTR_MERCURY_ISA_VERSION
	.align		4
        /*0030*/ 	.byte	0x03, 0x5f
        /*0032*/ 	.short	0x0101


	//----- nvinfo : EIATTR_VRC_CTA_INIT_COUNT
	.align		4
        /*0034*/ 	.byte	0x02, 0x4a
	.zero		1
	.zero		1


	//----- nvinfo : EIATTR_EXIT_INSTR_OFFSETS
	.align		4
        /*0038*/ 	.byte	0x04, 0x1c
        /*003a*/ 	.short	(.L_19 - .L_18)


	//   ....[0]....
.L_18:
        /*003c*/ 	.word	0x000001e0


	//----- nvinfo : EIATTR_CBANK_PARAM_SIZE
	.align		4
.L_19:
        /*0040*/ 	.byte	0x03, 0x19
        /*0042*/ 	.short	0x0010


	//----- nvinfo : EIATTR_PARAM_CBANK
	.align		4
        /*0044*/ 	.byte	0x04, 0x0a
        /*0046*/ 	.short	(.L_21 - .L_20)
	.align		4
.L_20:
        /*0048*/ 	.word	index@(.nv.constant0._Z22read_and_write_states2P7states2S0_)
        /*004c*/ 	.short	0x0380
        /*004e*/ 	.short	0x0010


	//----- nvinfo : EIATTR_SW_WAR
	.align		4
.L_21:
        /*0050*/ 	.byte	0x04, 0x36
        /*0052*/ 	.short	(.L_23 - .L_22)
.L_22:
        /*0054*/ 	.word	0x00000008
.L_23:


//--------------------- .nv.info._Z21read_and_write_statesP6statesS0_ --------------------------
	.section	.nv.info._Z21read_and_write_statesP6statesS0_,"",@"SHT_CUDA_INFO"
	.sectionflags	@""
	.align	4


	//----- nvinfo : EIATTR_CUDA_API_VERSION
	.align		4
        /*0000*/ 	.byte	0x04, 0x37
        /*0002*/ 	.short	(.L_25 - .L_24)
.L_24:
        /*0004*/ 	.word	0x00000082


	//----- nvinfo : EIATTR_KPARAM_INFO
	.align		4
.L_25:
        /*0008*/ 	.byte	0x04, 0x17
        /*000a*/ 	.short	(.L_27 - .L_26)
.L_26:
        /*000c*/ 	.word	0x00000000
        /*0010*/ 	.short	0x0001
        /*0012*/ 	.short	0x0008
        /*0014*/ 	.byte	0x00, 0xf5, 0x21, 0x00


	//----- nvinfo : EIATTR_KPARAM_INFO
	.align		4
.L_27:
        /*0018*/ 	.byte	0x04, 0x17
        /*001a*/ 	.short	(.L_29 - .L_28)
.L_28:
        /*001c*/ 	.word	0x00000000
        /*0020*/ 	.short	0x0000
        /*0022*/ 	.short	0x0000
        /*0024*/ 	.byte	0x00, 0xf5, 0x21, 0x00


	//----- nvinfo : EIATTR_SPARSE_MMA_MASK
	.align		4
.L_29:
        /*0028*/ 	.byte	0x03, 0x50
        /*002a*/ 	.short	0x0000


	//----- nvinfo : EIATTR_MAXREG_COUNT
	.align		4
        /*002c*/ 	.byte	0x03, 0x1b
        /*002e*/ 	.short	0x00ff


	//----- nvinfo : EIATTR_MERCURY_ISA_VERSION
	.align		4
        /*0030*/ 	.byte	0x03, 0x5f
        /*0032*/ 	.short	0x0101


	//----- nvinfo : EIATTR_VRC_CTA_INIT_COUNT
	.align		4
        /*0034*/ 	.byte	0x02, 0x4a
	.zero		1
	.zero		1


	//----- nvinfo : EIATTR_EXIT_INSTR_OFFSETS
	.align		4
        /*0038*/ 	.byte	0x04, 0x1c
        /*003a*/ 	.short	(.L_31 - .L_30)


	//   ....[0]....
.L_30:
        /*003c*/ 	.word	0x00000180


	//----- nvinfo : EIATTR_CBANK_PARAM_SIZE
	.align		4
.L_31:
        /*0040*/ 	.byte	0x03, 0x19
        /*0042*/ 	.short	0x0010


	//----- nvinfo : EIATTR_PARAM_CBANK
	.align		4
        /*0044*/ 	.byte	0x04, 0x0a
        /*0046*/ 	.short	(.L_33 - .L_32)
	.align		4
.L_32:
        /*0048*/ 	.word	index@(.nv.constant0._Z21read_and_write_statesP6statesS0_)
        /*004c*/ 	.short	0x0380
        /*004e*/ 	.short	0x0010


	//----- nvinfo : EIATTR_SW_WAR
	.align		4
.L_33:
        /*0050*/ 	.byte	0x04, 0x36
        /*0052*/ 	.short	(.L_35 - .L_34)
.L_34:
        /*0054*/ 	.word	0x00000008
.L_35:


//--------------------- .nv.callgraph             --------------------------
	.section	.nv.callgraph,"",@"SHT_CUDA_CALLGRAPH"
	.align	4
	.sectionentsize	8
	.align		4
        /*0000*/ 	.word	0x00000000
	.align		4
        /*0004*/ 	.word	0xffffffff
	.align		4
        /*0008*/ 	.word	0x00000000
	.align		4
        /*000c*/ 	.word	0xfffffffe
	.align		4
        /*0010*/ 	.word	0x00000000
	.align		4
        /*0014*/ 	.word	0xfffffffd
	.align		4
        /*0018*/ 	.word	0x00000000
	.align		4
        /*001c*/ 	.word	0xfffffffc


//--------------------- .text._Z22read_and_write_states2P7states2S0_ --------------------------
	.section	.text._Z22read_and_write_states2P7states2S0_,"ax",@progbits
	.align	128
        .global         _Z22read_and_write_states2P7states2S0_
        .type           _Z22read_and_write_states2P7states2S0_,@function
        .size           _Z22read_and_write_states2P7states2S0_,(.L_x_2 - _Z22read_and_write_states2P7states2S0_)
        .other          _Z22read_and_write_states2P7states2S0_,@"STO_CUDA_ENTRY STV_DEFAULT"
_Z22read_and_write_states2P7states2S0_:
.text._Z22read_and_write_states2P7states2S0_:
[----:B------:R-:W-:Y:S01]  /*0000*/  LDC R1, c[0x0][0x37c] ;  /* 0x0000df00ff017b82 */ /* 0x000fe20000000800 */
[----:B------:R-:W0:Y:S07]  /*0010*/  S2R R9, SR_TID.X ;  /* 0x0000000000097919 */ /* 0x000e2e0000002100 */
[----:B------:R-:W0:Y:S01]  /*0020*/  S2UR UR6, SR_CTAID.X ;  /* 0x00000000000679c3 */ /* 0x000e220000002500 */
[----:B------:R-:W1:Y:S07]  /*0030*/  LDCU.64 UR4, c[0x0][0x358] ;  /* 0x00006b00ff0477ac */ /* 0x000e6e0008000a00 */
[----:B------:R-:W0:Y:S08]  /*0040*/  LDC R0, c[0x0][0x360] ;  /* 0x0000d800ff007b82 */ /* 0x000e300000000800 */
[----:B------:R-:W2:Y:S08]  /*0050*/  LDC.64 R2, c[0x0][0x380] ;  /* 0x0000e000ff027b82 */ /* 0x000eb00000000a00 */
[----:B------:R-:W3:Y:S01]  /*0060*/  LDC.64 R4, c[0x0][0x388] ;  /* 0x0000e200ff047b82 */ /* 0x000ee20000000a00 */
[----:B0-----:R-:W-:-:S04]  /*0070*/  IMAD R9, R0, UR6, R9 ;  /* 0x0000000600097c24 */ /* 0x001fc8000f8e0209 */
[----:B--2---:R-:W-:-:S03]  /*0080*/  IMAD.WIDE.U32 R2, R9, 0x4, R2 ;  /* 0x0000000409027825 */ /* 0x004fc600078e0002 */
[----:B------:R-:W-:Y:S02]  /*0090*/  IADD3 R6, P0, PT, R2, 0x1000000, RZ ;  /* 0x0100000002067810 */ /* 0x000fe40007f1e0ff */
[----:B-1----:R0:W2:Y:S02]  /*00a0*/  LDG.E R11, desc[UR4][R2.64+0x600000] ;  /* 0x60000004020b7981 */ /* 0x0020a4000c1e1900 */
[----:B------:R-:W-:-:S05]  /*00b0*/  IADD3.X R7, PT, PT, RZ, R3, RZ, P0, !PT ;  /* 0x00000003ff077210 */ /* 0x000fca00007fe4ff */
[----:B------:R-:W4:Y:S04]  /*00c0*/  LDG.E R13, desc[UR4][R6.64+-0x700000] ;  /* 0x90000004060d7981 */ /* 0x000f28000c1e1900 */
[----:B------:R-:W5:Y:S04]  /*00d0*/  LDG.E R15, desc[UR4][R6.64+-0x400000] ;  /* 0xc0000004060f7981 */ /* 0x000f68000c1e1900 */
[----:B------:R-:W5:Y:S01]  /*00e0*/  LDG.E R17, desc[UR4][R6.64+-0x100000] ;  /* 0xf000000406117981 */ /* 0x000f62000c1e1900 */
[----:B---3--:R-:W-:Y:S01]  /*00f0*/  IMAD.WIDE.U32 R4, R9, 0x4, R4 ;  /* 0x0000000409047825 */ /* 0x008fe200078e0004 */
[----:B------:R-:W-:-:S03]  /*0100*/  I2FP.F32.U32 R19, R9 ;  /* 0x0000000900137245 */ /* 0x000fc60000201000 */
[----:B------:R-:W-:Y:S01]  /*0110*/  HFMA2 R21, -RZ, RZ, 1.875, 0 ;  /* 0x3f800000ff157431 */ /* 0x000fe200000001ff */
[----:B------:R-:W-:Y:S02]  /*0120*/  MOV R23, 0xbf800000 ;  /* 0xbf80000000177802 */ /* 0x000fe40000000f00 */
[----:B------:R-:W-:Y:S01]  /*0130*/  IADD3 R8, P0, PT, R4, 0x1000000, RZ ;  /* 0x0100000004087810 */ /* 0x000fe20007f1e0ff */
[----:B0-----:R-:W-:Y:S01]  /*0140*/  FADD R3, -R19, -RZ ;  /* 0x800000ff13037221 */ /* 0x001fe20000000100 */
[----:B------:R-:W-:Y:S02]  /*0150*/  STG.E desc[UR4][R4.64], R19 ;  /* 0x0000001304007986 */ /* 0x000fe4000c101904 */
[----:B------:R-:W-:Y:S02]  /*0160*/  IADD3.X R9, PT, PT, RZ, R5, RZ, P0, !PT ;  /* 0x00000005ff097210 */ /* 0x000fe400007fe4ff */
[----:B------:R-:W-:Y:S04]  /*0170*/  STG.E desc[UR4][R4.64+0x300000], R21 ;  /* 0x3000001504007986 */ /* 0x000fe8000c101904 */
[----:B--2---:R-:W-:Y:S04]  /*0180*/  STG.E desc[UR4][R4.64+0x600000], R11 ;  /* 0x6000000b04007986 */ /* 0x004fe8000c101904 */
[----:B------:R-:W-:Y:S04]  /*0190*/  STG.E desc[UR4][R8.64+0x200000], R3 ;  /* 0x2000000308007986 */ /* 0x000fe8000c101904 */
[----:B----4-:R-:W-:Y:S04]  /*01a0*/  STG.E desc[UR4][R8.64+-0x700000], R13 ;  /* 0x9000000d08007986 */ /* 0x010fe8000c101904 */
[----:B-----5:R-:W-:Y:S04]  /*01b0*/  STG.E desc[UR4][R8.64+-0x400000], R15 ;  /* 0xc000000f08007986 */ /* 0x020fe8000c101904 */
[----:B------:R-:W-:Y:S04]  /*01c0*/  STG.E desc[UR4][R8.64+-0x100000], R17 ;  /* 0xf000001108007986 */ /* 0x000fe8000c101904 */
[----:B------:R-:W-:Y:S01]  /*01d0*/  STG.E desc[UR4][R8.64+0x500000], R23 ;  /* 0x5000001708007986 */ /* 0x000fe2000c101904 */
[----:B------:R-:W-:Y:S05]  /*01e0*/  EXIT ;  /* 0x000000000000794d */ /* 0x000fea0003800000 */
.L_x_0:
[----:B------:R-:W-:-:S00]  /*01f0*/  BRA `(.L_x_0) ;  /* 0xfffffffc00fc7947 */ /* 0x000fc0000383ffff */
[----:B------:R-:W-:-:S00]  /*0200*/  NOP ;  /* 0x0000000000007918 */ /* 0x000fc00000000000 */
[----:B------:R-:W-:-:S00]  /*0210*/  NOP ;  /* 0x0000000000007918 */ /* 0x000fc00000000000 */
[----:B------:R-:W-:-:S00]  /*0220*/  NOP ;  /* 0x0000000000007918 */ /* 0x000fc00000000000 */
[----:B------:R-:W-:-:S00]  /*0230*/  NOP ;  /* 0x0000000000007918 */ /* 0x000fc00000000000 */
[----:B------:R-:W-:-:S00]  /*0240*/  NOP ;  /* 0x0000000000007918 */ /* 0x000fc00000000000 */
[----:B------:R-:W-:-:S00]  /*0250*/  NOP ;  /* 0x0000000000007918 */ /* 0x000fc00000000000 */
[----:B------:R-:W-:-:S00]  /*0260*/  NOP ;  /* 0x0000000000007918 */ /* 0x000fc00000000000 */
[----:B------:R-:W-:-:S00]  /*0270*/  NOP ;  /* 0x0000000000007918 */ /* 0x000fc00000000000 */
.L_x_2:


//--------------------- .text._Z21read_and_write_statesP6statesS0_ --------------------------
	.section	.text._Z21read_and_write_statesP6statesS0_,"ax",@progbits
	.align	128
        .global         _Z21read_and_write_statesP6statesS0_
        .type           _Z21read_and_write_statesP6statesS0_,@function
        .size           _Z21read_and_write_statesP6statesS0_,(.L_x_3 - _Z21read_and_write_statesP6statesS0_)
        .other          _Z21read_and_write_statesP6statesS0_,@"STO_CUDA_ENTRY STV_DEFAULT"
_Z21read_and_write_statesP6statesS0_:
.text._Z21read_and_write_statesP6statesS0_:
[----:B------:R-:W-:Y:S01]  /*0000*/  LDC R1, c[0x0][0x37c] ;  /* 0x0000df00ff017b82 */ /* 0x000fe20000000800 */
[----:B------:R-:W0:Y:S07]  /*0010*/  S2R R9, SR_TID.Y ;  /* 0x0000000000097919 */ /* 0x000e2e0000002200 */
[----:B------:R-:W1:Y:S01]  /*0020*/  LDC R0, c[0x0][0x360] ;  /* 0x0000d800ff007b82 */ /* 0x000e620000000800 */
[----:B------:R-:W2:Y:S01]  /*0030*/  LDCU.64 UR4, c[0x0][0x358] ;  /* 0x00006b00ff0477ac */ /* 0x000ea20008000a00 */
[----:B------:R-:W1:Y:S06]  /*0040*/  S2R R13, SR_TID.X ;  /* 0x00000000000d7919 */ /* 0x000e6c0000002100 */
[----:B------:R-:W0:Y:S08]  /*0050*/  S2UR UR7, SR_CTAID.Y ;  /* 0x00000000000779c3 */ /* 0x000e300000002600 */
[----:B------:R-:W0:Y:S08]  /*0060*/  LDC R4, c[0x0][0x364] ;  /* 0x0000d900ff047b82 */ /* 0x000e300000000800 */
[----:B------:R-:W3:Y:S08]  /*0070*/  LDC.64 R2, c[0x0][0x380] ;  /* 0x0000e000ff027b82 */ /* 0x000ef00000000a00 */
[----:B------:R-:W1:Y:S01]  /*0080*/  S2UR UR6, SR_CTAID.X ;  /* 0x00000000000679c3 */ /* 0x000e620000002500 */
[----:B0-----:R-:W-:-:S07]  /*0090*/  IMAD R9, R4, UR7, R9 ;  /* 0x0000000704097c24 */ /* 0x001fce000f8e0209 */
[----:B------:R-:W0:Y:S01]  /*00a0*/  LDC.64 R6, c[0x0][0x388] ;  /* 0x0000e200ff067b82 */ /* 0x000e220000000a00 */
[----:B---3--:R-:W-:-:S04]  /*00b0*/  IMAD.WIDE.U32 R2, R9, 0x100, R2 ;  /* 0x0000010009027825 */ /* 0x008fc800078e0002 */
[----:B-1----:R-:W-:-:S04]  /*00c0*/  IMAD R13, R0, UR6, R13 ;  /* 0x00000006000d7c24 */ /* 0x002fc8000f8e020d */
[----:B------:R-:W-:-:S05]  /*00d0*/  IMAD.WIDE.U32 R2, R13, 0x10, R2 ;  /* 0x000000100d027825 */ /* 0x000fca00078e0002 */
[----:B--2---:R-:W2:Y:S04]  /*00e0*/  LDG.E.64 R10, desc[UR4][R2.64+0x8] ;  /* 0x00000804020a7981 */ /* 0x004ea8000c1e1b00 */
[----:B------:R-:W3:Y:S01]  /*00f0*/  LDG.E.64 R4, desc[UR4][R2.64+0x80] ;  /* 0x0000800402047981 */ /* 0x000ee2000c1e1b00 */
[----:B0-----:R-:W-:Y:S01]  /*0100*/  IMAD.WIDE.U32 R6, R9, 0x100, R6 ;  /* 0x0000010009067825 */ /* 0x001fe200078e0006 */
[----:B------:R-:W-:Y:S02]  /*0110*/  I2FP.F32.U32 R8, R13 ;  /* 0x0000000d00087245 */ /* 0x000fe40000201000 */
[----:B------:R-:W-:Y:S01]  /*0120*/  I2FP.F32.U32 R9, R9 ;  /* 0x0000000900097245 */ /* 0x000fe20000201000 */
[----:B------:R-:W-:-:S04]  /*0130*/  IMAD.WIDE.U32 R12, R13, 0x10, R6 ;  /* 0x000000100d0c7825 */ /* 0x000fc800078e0006 */
[----:B------:R-:W-:Y:S01]  /*0140*/  FADD R6, -R8, -RZ ;  /* 0x800000ff08067221 */ /* 0x000fe20000000100 */
[----:B------:R-:W-:Y:S01]  /*0150*/  FADD R7, -R9, -RZ ;  /* 0x800000ff09077221 */ /* 0x000fe20000000100 */
[----:B--2---:R-:W-:Y:S04]  /*0160*/  STG.E.128 desc[UR4][R12.64], R8 ;  /* 0x000000080c007986 */ /* 0x004fe8000c101d04 */
[----:B---3--:R-:W-:Y:S01]  /*0170*/  STG.E.128 desc[UR4][R12.64+0x80], R4 ;  /* 0x000080040c007986 */ /* 0x008fe2000c101d04 */
[----:B------:R-:W-:Y:S05]  /*0180*/  EXIT ;  /* 0x000000000000794d */ /* 0x000fea0003800000 */
.L_x_1:
        /* <DEDUP_REMOVED lines=15> */
.L_x_3:


//--------------------- .nv.shared.reserved.0     --------------------------
	.section	.nv.shared.reserved.0,"aw",@nobits
	.weak		__nv_reservedSMEM_offset_0_alias
	.size		__nv_reservedSMEM_offset_0_alias, 0, 64
	.other		__nv_reservedSMEM_offset_0_alias,@"STO_CUDA_RESERVED_SHARED STV_DEFAULT"
__nv_reservedSMEM_offset_0_alias:
	.zero		0
	.zero		64


//--------------------- .nv.constant0._Z22read_and_write_states2P7states2S0_ --------------------------
	.section	.nv.constant0._Z22read_and_write_states2P7states2S0_,"a",@progbits
	.sectionflags	@""
	.align	4
.nv.constant0._Z22read_and_write_states2P7states2S0_:
	.zero		912


//--------------------- .nv.constant0._Z21read_and_write_statesP6statesS0_ --------------------------
	.section	.nv.constant0._Z21read_and_write_statesP6statesS0_,"a",@progbits
	.sectionflags	@""
	.align	4
.nv.constant0._Z21read_and_write_statesP6statesS0_:
	.zero		912


//--------------------- SYMBOLS --------------------------

	.type		.nv.reservedSmem.offset0,@object
	.size		.nv.reservedSmem.offset0,0x4
